	.headerflags	@"EF_CUDA_TEXMODE_UNIFIED EF_CUDA_64BIT_ADDRESS EF_CUDA_ACCELERATORS EF_CUDA_SM90 EF_CUDA_VIRTUAL_SM(EF_CUDA_SM90)"
	.elftype	@"ET_EXEC"


//--------------------- .nv.info                  --------------------------
	.section	.nv.info,"",@"SHT_CUDA_INFO"
	.align	4


	//----- nvinfo : EIATTR_REGCOUNT
	.align		4
        /*0000*/ 	.byte	0x04, 0x2f
        /*0002*/ 	.short	(.L_1 - .L_0)
	.align		4
.L_0:
        /*0004*/ 	.word	index@(triton_poi_fused_avg_pool2d_relu_0)
        /*0008*/ 	.word	0x0000000c


	//----- nvinfo : EIATTR_MIN_STACK_SIZE
	.align		4
.L_1:
        /*000c*/ 	.byte	0x04, 0x12
        /*000e*/ 	.short	(.L_3 - .L_2)
	.align		4
.L_2:
        /*0010*/ 	.word	index@(triton_poi_fused_avg_pool2d_relu_0)
        /*0014*/ 	.word	0x00000000


	//----- nvinfo : EIATTR_FRAME_SIZE
	.align		4
.L_3:
        /*0018*/ 	.byte	0x04, 0x11
        /*001a*/ 	.short	(.L_5 - .L_4)
	.align		4
.L_4:
        /*001c*/ 	.word	index@(triton_poi_fused_avg_pool2d_relu_0)
        /*0020*/ 	.word	0x00000000


	//----- nvinfo : EIATTR_MIN_STACK_SIZE
	.align		4
.L_5:
        /*0024*/ 	.byte	0x04, 0x12
        /*0026*/ 	.short	(.L_7 - .L_6)
	.align		4
.L_6:
        /*0028*/ 	.word	index@(triton_poi_fused_avg_pool2d_relu_0)
        /*002c*/ 	.word	0x00000000
.L_7:


//--------------------- .nv.info.triton_poi_fused_avg_pool2d_relu_0 --------------------------
	.section	.nv.info.triton_poi_fused_avg_pool2d_relu_0,"",@"SHT_CUDA_INFO"
	.sectionflags	@""
	.align	4


	//----- nvinfo : EIATTR_CUDA_API_VERSION
	.align		4
        /*0000*/ 	.byte	0x04, 0x37
        /*0002*/ 	.short	(.L_9 - .L_8)
.L_8:
        /*0004*/ 	.word	0x0000007c


	//----- nvinfo : EIATTR_KPARAM_INFO
	.align		4
.L_9:
        /*0008*/ 	.byte	0x04, 0x17
        /*000a*/ 	.short	(.L_11 - .L_10)
.L_10:
        /*000c*/ 	.word	0x00000000
        /*0010*/ 	.short	0x0002
        /*0012*/ 	.short	0x0010
        /*0014*/ 	.byte	0x00, 0xf0, 0x11, 0x00


	//----- nvinfo : EIATTR_KPARAM_INFO
	.align		4
.L_11:
        /*0018*/ 	.byte	0x04, 0x17
        /*001a*/ 	.short	(.L_13 - .L_12)
.L_12:
        /*001c*/ 	.word	0x00000000
        /*0020*/ 	.short	0x0001
        /*0022*/ 	.short	0x0008
        /*0024*/ 	.byte	0x00, 0xf4, 0x21, 0x00


	//----- nvinfo : EIATTR_KPARAM_INFO
	.align		4
.L_13:
        /*0028*/ 	.byte	0x04, 0x17
        /*002a*/ 	.short	(.L_15 - .L_14)
.L_14:
        /*002c*/ 	.word	0x00000000
        /*0030*/ 	.short	0x0000
        /*0032*/ 	.short	0x0000
        /*0034*/ 	.byte	0x00, 0xf4, 0x21, 0x00


	//----- nvinfo : EIATTR_SPARSE_MMA_MASK
	.align		4
.L_15:
        /*0038*/ 	.byte	0x03, 0x50
        /*003a*/ 	.short	0x0000


	//----- nvinfo : EIATTR_MAXREG_COUNT
	.align		4
        /*003c*/ 	.byte	0x03, 0x1b
        /*003e*/ 	.short	0x00ff


	//----- nvinfo : EIATTR_EXIT_INSTR_OFFSETS
	.align		4
        /*0040*/ 	.byte	0x04, 0x1c
        /*0042*/ 	.short	(.L_17 - .L_16)


	//   ....[0]....
.L_16:
        /*0044*/ 	.word	0x00000150


	//   ....[1]....
        /*0048*/ 	.word	0x00000170


	//----- nvinfo : EIATTR_REQNTID
	.align		4
.L_17:
        /*004c*/ 	.byte	0x04, 0x10
        /*004e*/ 	.short	(.L_19 - .L_18)
.L_18:
        /*0050*/ 	.word	0x00000080
        /*0054*/ 	.word	0x00000001
        /*0058*/ 	.word	0x00000001


	//----- nvinfo : EIATTR_CRS_STACK_SIZE
	.align		4
.L_19:
        /*005c*/ 	.byte	0x04, 0x1e
        /*005e*/ 	.short	(.L_21 - .L_20)
.L_20:
        /*0060*/ 	.word	0x00000000


	//----- nvinfo : EIATTR_CBANK_PARAM_SIZE
	.align		4
.L_21:
        /*0064*/ 	.byte	0x03, 0x19
        /*0066*/ 	.short	0x0014


	//----- nvinfo : EIATTR_PARAM_CBANK
	.align		4
        /*0068*/ 	.byte	0x04, 0x0a
        /*006a*/ 	.short	(.L_23 - .L_22)
	.align		4
.L_22:
        /*006c*/ 	.word	index@(.nv.constant0.triton_poi_fused_avg_pool2d_relu_0)
        /*0070*/ 	.short	0x0210
        /*0072*/ 	.short	0x0014


	//----- nvinfo : EIATTR_SW_WAR
	.align		4
.L_23:
        /*0074*/ 	.byte	0x04, 0x36
        /*0076*/ 	.short	(.L_25 - .L_24)
.L_24:
        /*0078*/ 	.word	0x00000008
.L_25:


//--------------------- .nv.callgraph             --------------------------
	.section	.nv.callgraph,"",@"SHT_CUDA_CALLGRAPH"
	.align	4
	.sectionentsize	8
	.align		4
        /*0000*/ 	.word	0x00000000
	.align		4
        /*0004*/ 	.word	0xffffffff
	.align		4
        /*0008*/ 	.word	0x00000000
	.align		4
        /*000c*/ 	.word	0xfffffffe
	.align		4
        /*0010*/ 	.word	0x00000000
	.align		4
        /*0014*/ 	.word	0xfffffffd
	.align		4
        /*0018*/ 	.word	0x00000000
	.align		4
        /*001c*/ 	.word	0xfffffffc


//--------------------- .text.triton_poi_fused_avg_pool2d_relu_0 --------------------------
	.section	.text.triton_poi_fused_avg_pool2d_relu_0,"ax",@progbits
	.align	128
        .global         triton_poi_fused_avg_pool2d_relu_0
        .type           triton_poi_fused_avg_pool2d_relu_0,@function
        .size           triton_poi_fused_avg_pool2d_relu_0,(.L_x_3 - triton_poi_fused_avg_pool2d_relu_0)
        .other          triton_poi_fused_avg_pool2d_relu_0,@"STO_CUDA_ENTRY STV_DEFAULT"
triton_poi_fused_avg_pool2d_relu_0:
.text.triton_poi_fused_avg_pool2d_relu_0:
[----:B------:R-:W0:Y:S02]  /*0000*/  LDC R1, c[0x0][0x28] ;  /* 0x00000a00ff017b82 */ /* 0x000e240000000800 */
[----:B------:R-:W1:Y:S01]  /*0010*/  S2R R0, SR_TID.X ;  /* 0x0000000000007919 */ /* 0x000e620000002100 */
[----:B------:R-:W2:Y:S01]  /*0020*/  LDC.64 R4, c[0x0][0x218] ;  /* 0x00008600ff047b82 */ /* 0x000ea20000000a00 */
[----:B------:R-:W-:Y:S01]  /*0030*/  ULDC.64 UR4, c[0x0][0x208] ;  /* 0x0000820000047ab9 */ /* 0x000fe20000000a00 */
[----:B------:R-:W-:Y:S01]  /*0040*/  BSSY B0, `(.L_x_0) ;  /* 0x000000b000007945 */ /* 0x000fe20003800000 */
[----:B------:R-:W3:Y:S01]  /*0050*/  S2R R7, SR_CTAID.X ;  /* 0x0000000000077919 */ /* 0x000ee20000002500 */
[----:B------:R-:W-:Y:S01]  /*0060*/  CS2R R8, SRZ ;  /* 0x0000000000087805 */ /* 0x000fe2000001ff00 */
[----:B-1----:R-:W-:-:S05]  /*0070*/  IMAD.SHL.U32 R0, R0, 0x2, RZ ;  /* 0x0000000200007824 */ /* 0x002fca00078e00ff */
[----:B------:R-:W-:-:S05]  /*0080*/  LOP3.LUT R0, R0, 0xfe, RZ, 0xc0, !PT ;  /* 0x000000fe00007812 */ /* 0x000fca00078ec0ff */
[----:B---3--:R-:W-:-:S05]  /*0090*/  IMAD R7, R7, 0x100, R0 ;  /* 0x0000010007077824 */ /* 0x008fca00078e0200 */
[----:B------:R-:W-:-:S13]  /*00a0*/  ISETP.GE.AND P2, PT, R7, 0x100, PT ;  /* 0x000001000700780c */ /* 0x000fda0003f46270 */
[----:B--2---:R-:W-:Y:S05]  /*00b0*/  @P2 BRA `(.L_x_1) ;  /* 0x00000000000c2947 */ /* 0x004fea0003800000 */
[----:B------:R-:W1:Y:S02]  /*00c0*/  LDC.64 R2, c[0x0][0x210] ;  /* 0x00008400ff027b82 */ /* 0x000e640000000a00 */
[----:B-1----:R-:W-:-:S05]  /*00d0*/  IMAD.WIDE R2, R7, 0x4, R2 ;  /* 0x0000000407027825 */ /* 0x002fca00078e0202 */
[----:B------:R1:W5:Y:S02]  /*00e0*/  LDG.E.64 R8, desc[UR4][R2.64] ;  /* 0x0000000402087981 */ /* 0x000364000c1e1b00 */
.L_x_1:
[----:B------:R-:W-:Y:S05]  /*00f0*/  BSYNC B0 ;  /* 0x0000000000007941 */ /* 0x000fea0003800000 */
.L_x_0:
[C---:B-----5:R-:W-:Y:S01]  /*0100*/  FSETP.GEU.AND P0, PT, R8.reuse, RZ, PT ;  /* 0x000000ff0800720b */ /* 0x060fe20003f0e000 */
[----:B-1----:R-:W-:Y:S01]  /*0110*/  IMAD.WIDE R2, R7, 0x4, R4 ;  /* 0x0000000407027825 */ /* 0x002fe200078e0204 */
[C---:B------:R-:W-:Y:S02]  /*0120*/  FSETP.GEU.AND P1, PT, R9.reuse, RZ, PT ;  /* 0x000000ff0900720b */ /* 0x040fe40003f2e000 */
[----:B------:R-:W-:Y:S02]  /*0130*/  FSEL R8, R8, RZ, P0 ;  /* 0x000000ff08087208 */ /* 0x000fe40000000000 */
[----:B------:R-:W-:Y:S01]  /*0140*/  FSEL R9, R9, RZ, P1 ;  /* 0x000000ff09097208 */ /* 0x000fe20000800000 */
[----:B------:R-:W-:Y:S08]  /*0150*/  @P2 EXIT ;  /* 0x000000000000294d */ /* 0x000ff00003800000 */
[----:B------:R-:W-:Y:S01]  /*0160*/  STG.E.64 desc[UR4][R2.64], R8 ;  /* 0x0000000802007986 */ /* 0x000fe2000c101b04 */
[----:B------:R-:W-:Y:S05]  /*0170*/  EXIT ;  /* 0x000000000000794d */ /* 0x000fea0003800000 */
.L_x_2:
[----:B------:R-:W-:-:S00]  /*0180*/  BRA `(.L_x_2) ;  /* 0xfffffffc00fc7947 */ /* 0x000fc0000383ffff */
[----:B------:R-:W-:-:S00]  /*0190*/  NOP ;  /* 0x0000000000007918 */ /* 0x000fc00000000000 */
        /* <DEDUP_REMOVED lines=14> */
.L_x_3:


//--------------------- .nv.constant0.triton_poi_fused_avg_pool2d_relu_0 --------------------------
	.section	.nv.constant0.triton_poi_fused_avg_pool2d_relu_0,"a",@progbits
	.sectionflags	@""
	.align	4
.nv.constant0.triton_poi_fused_avg_pool2d_relu_0:
	.zero		548
